//
// Generated by NVIDIA NVVM Compiler
//
// Compiler Build ID: CL-36424714
// Cuda compilation tools, release 13.0, V13.0.88
// Based on NVVM 20.0.0
//

.version 9.0
.target sm_100
.address_size 64

	// .globl	_Z11vector_swapPfS_i

.visible .entry _Z11vector_swapPfS_i(
	.param .u64 .ptr .align 1 _Z11vector_swapPfS_i_param_0,
	.param .u64 .ptr .align 1 _Z11vector_swapPfS_i_param_1,
	.param .u32 _Z11vector_swapPfS_i_param_2
)
{
	.reg .pred 	%p<2>;
	.reg .b32 	%r<6>;
	.reg .b32 	%f<3>;
	.reg .b64 	%rd<8>;

	ld.param.u64 	%rd1, [_Z11vector_swapPfS_i_param_0];
	ld.param.u64 	%rd2, [_Z11vector_swapPfS_i_param_1];
	ld.param.u32 	%r2, [_Z11vector_swapPfS_i_param_2];
	mov.u32 	%r3, %tid.x;
	mov.u32 	%r4, %ctaid.x;
	shl.b32 	%r5, %r4, 8;
	add.s32 	%r1, %r5, %r3;
	setp.ge.s32 	%p1, %r1, %r2;
	@%p1 bra 	$L__BB0_2;
	cvta.to.global.u64 	%rd3, %rd1;
	cvta.to.global.u64 	%rd4, %rd2;
	mul.wide.s32 	%rd5, %r1, 4;
	add.s64 	%rd6, %rd3, %rd5;
	ld.global.f32 	%f1, [%rd6];
	add.s64 	%rd7, %rd4, %rd5;
	ld.global.f32 	%f2, [%rd7];
	st.global.f32 	[%rd6], %f2;
	st.global.f32 	[%rd7], %f1;
$L__BB0_2:
	ret;

}


// ===== COMPILED SASS (sm_100) =====

	.target	sm_100

	.elftype	@"ET_EXEC"


//--------------------- .note.nv.tkinfo           --------------------------
	.section	.note.nv.tkinfo,"",@"SHT_NOTE"
	.sectionflags	@"SHF_NOTE_NV_TKINFO"
	.tkinfo
        /*0018*/ 	.word	0x00000002
        /*0030*/ 	.string	""
        /*0030*/ 	.string	"ptxas"
        /*0030*/ 	.string	"Cuda compilation tools, release 13.0, V13.0.88"
        /*0030*/ 	.string	"Build cuda_13.0.r13.0/compiler.36424714_0"
        /*0030*/ 	.string	"-arch sm_100 -m 64 "



//--------------------- .note.nv.cuinfo           --------------------------
	.section	.note.nv.cuinfo,"",@"SHT_NOTE"
	.sectionflags	@"SHF_NOTE_NV_CUINFO"
        /*0018*/ 	.short	0x0002
        /*001a*/ 	.short	0x0064
        /*001c*/ 	.short	0x0082
	.zero		2


//--------------------- .nv.info                  --------------------------
	.section	.nv.info,"",@"SHT_CUDA_INFO"
	.align	4


	//----- nvinfo : EIATTR_REGCOUNT
	.align		4
        /*0000*/ 	.byte	0x04, 0x2f
        /*0002*/ 	.short	(.L_1 - .L_0)
	.align		4
.L_0:
        /*0004*/ 	.word	index@(_Z11vector_swapPfS_i)
        /*0008*/ 	.word	0x0000000c


	//----- nvinfo : EIATTR_FRAME_SIZE
	.align		4
.L_1:
        /*000c*/ 	.byte	0x04, 0x11
        /*000e*/ 	.short	(.L_3 - .L_2)
	.align		4
.L_2:
        /*0010*/ 	.word	index@(_Z11vector_swapPfS_i)
        /*0014*/ 	.word	0x00000000


	//----- nvinfo : EIATTR_MIN_STACK_SIZE
	.align		4
.L_3:
        /*0018*/ 	.byte	0x04, 0x12
        /*001a*/ 	.short	(.L_5 - .L_4)
	.align		4
.L_4:
        /*001c*/ 	.word	index@(_Z11vector_swapPfS_i)
        /*0020*/ 	.word	0x00000000
.L_5:


//--------------------- .nv.compat                --------------------------
	.section	.nv.compat,"",@"SHT_CUDA_COMPAT_INFO"
	.align	4
        /*0000*/ 	.byte	0x02, 0x09, 0x00, 0x00, 0x02, 0x02, 0x01, 0x00, 0x02, 0x05, 0x05, 0x00, 0x03, 0x07, 0x01, 0x01
        /*0010*/ 	.byte	0x02, 0x03, 0x00, 0x00, 0x02, 0x06, 0x01, 0x00, 0x04, 0x0b, 0x08, 0x00, 0x09, 0x00, 0x00, 0x00
        /*0020*/ 	.byte	0x00, 0x00, 0x00, 0x00


//--------------------- .nv.info._Z11vector_swapPfS_i --------------------------
	.section	.nv.info._Z11vector_swapPfS_i,"",@"SHT_CUDA_INFO"
	.sectionflags	@""
	.align	4


	//----- nvinfo : EIATTR_CUDA_API_VERSION
	.align		4
        /*0000*/ 	.byte	0x04, 0x37
        /*0002*/ 	.short	(.L_7 - .L_6)
.L_6:
        /*0004*/ 	.word	0x00000082


	//----- nvinfo : EIATTR_KPARAM_INFO
	.align		4
.L_7:
        /*0008*/ 	.byte	0x04, 0x17
        /*000a*/ 	.short	(.L_9 - .L_8)
.L_8:
        /*000c*/ 	.word	0x00000000
        /*0010*/ 	.short	0x0002
        /*0012*/ 	.short	0x0010
        /*0014*/ 	.byte	0x00, 0xf0, 0x11, 0x00


	//----- nvinfo : EIATTR_KPARAM_INFO
	.align		4
.L_9:
        /*0018*/ 	.byte	0x04, 0x17
        /*001a*/ 	.short	(.L_11 - .L_10)
.L_10:
        /*001c*/ 	.word	0x00000000
        /*0020*/ 	.short	0x0001
        /*0022*/ 	.short	0x0008
        /*0024*/ 	.byte	0x00, 0xf5, 0x21, 0x00


	//----- nvinfo : EIATTR_KPARAM_INFO
	.align		4
.L_11:
        /*0028*/ 	.byte	0x04, 0x17
        /*002a*/ 	.short	(.L_13 - .L_12)
.L_12:
        /*002c*/ 	.word	0x00000000
        /*0030*/ 	.short	0x0000
        /*0032*/ 	.short	0x0000
        /*0034*/ 	.byte	0x00, 0xf5, 0x21, 0x00


	//----- nvinfo : EIATTR_SPARSE_MMA_MASK
	.align		4
.L_13:
        /*0038*/ 	.byte	0x03, 0x50
        /*003a*/ 	.short	0x0000


	//----- nvinfo : EIATTR_MAXREG_COUNT
	.align		4
        /*003c*/ 	.byte	0x03, 0x1b
        /*003e*/ 	.short	0x00ff


	//----- nvinfo : EIATTR_MERCURY_ISA_VERSION
	.align		4
        /*0040*/ 	.byte	0x03, 0x5f
        /*0042*/ 	.short	0x0101


	//----- nvinfo : EIATTR_VRC_CTA_INIT_COUNT
	.align		4
        /*0044*/ 	.byte	0x02, 0x4a
	.zero		1
	.zero		1


	//----- nvinfo : EIATTR_EXIT_INSTR_OFFSETS
	.align		4
        /*0048*/ 	.byte	0x04, 0x1c
        /*004a*/ 	.short	(.L_15 - .L_14)


	//   ....[0]....
.L_14:
        /*004c*/ 	.word	0x00000060


	//   ....[1]....
        /*0050*/ 	.word	0x00000100


	//----- nvinfo : EIATTR_CBANK_PARAM_SIZE
	.align		4
.L_15:
        /*0054*/ 	.byte	0x03, 0x19
        /*0056*/ 	.short	0x0014


	//----- nvinfo : EIATTR_PARAM_CBANK
	.align		4
        /*0058*/ 	.byte	0x04, 0x0a
        /*005a*/ 	.short	(.L_17 - .L_16)
	.align		4
.L_16:
        /*005c*/ 	.word	index@(.nv.constant0._Z11vector_swapPfS_i)
        /*0060*/ 	.short	0x0380
        /*0062*/ 	.short	0x0014


	//----- nvinfo : EIATTR_SW_WAR
	.align		4
.L_17:
        /*0064*/ 	.byte	0x04, 0x36
        /*0066*/ 	.short	(.L_19 - .L_18)
.L_18:
        /*0068*/ 	.word	0x00000008
.L_19:


//--------------------- .nv.callgraph             --------------------------
	.section	.nv.callgraph,"",@"SHT_CUDA_CALLGRAPH"
	.align	4
	.sectionentsize	8
	.align		4
        /*0000*/ 	.word	0x00000000
	.align		4
        /*0004*/ 	.word	0xffffffff
	.align		4
        /*0008*/ 	.word	0x00000000
	.align		4
        /*000c*/ 	.word	0xfffffffe
	.align		4
        /*0010*/ 	.word	0x00000000
	.align		4
        /*0014*/ 	.word	0xfffffffd
	.align		4
        /*0018*/ 	.word	0x00000000
	.align		4
        /*001c*/ 	.word	0xfffffffc


//--------------------- .text._Z11vector_swapPfS_i --------------------------
	.section	.text._Z11vector_swapPfS_i,"ax",@progbits
	.align	128
        .global         _Z11vector_swapPfS_i
        .type           _Z11vector_swapPfS_i,@function
        .size           _Z11vector_swapPfS_i,(.L_x_1 - _Z11vector_swapPfS_i)
        .other          _Z11vector_swapPfS_i,@"STO_CUDA_ENTRY STV_DEFAULT"
_Z11vector_swapPfS_i:
.text._Z11vector_swapPfS_i:
[----:B------:R-:W-:Y:S01]  /*0000*/  LDC R1, c[0x0][0x37c] ;  /* 0x0000df00ff017b82 */ /* 0x000fe20000000800 */
[----:B------:R-:W0:Y:S01]  /*0010*/  S2R R7, SR_TID.X ;  /* 0x0000000000077919 */ /* 0x000e220000002100 */
[----:B------:R-:W1:Y:S01]  /*0020*/  LDCU UR4, c[0x0][0x390] ;  /* 0x00007200ff0477ac */ /* 0x000e620008000800 */
[----:B------:R-:W0:Y:S02]  /*0030*/  S2R R0, SR_CTAID.X ;  /* 0x0000000000007919 */ /* 0x000e240000002500 */
[----:B0-----:R-:W-:-:S04]  /*0040*/  LEA R7, R0, R7, 0x8 ;  /* 0x0000000700077211 */ /* 0x001fc800078e40ff */
[----:B-1----:R-:W-:-:S13]  /*0050*/  ISETP.GE.AND P0, PT, R7, UR4, PT ;  /* 0x0000000407007c0c */ /* 0x002fda000bf06270 */
[----:B------:R-:W-:Y:S05]  /*0060*/  @P0 EXIT ;  /* 0x000000000000094d */ /* 0x000fea0003800000 */
[----:B------:R-:W0:Y:S01]  /*0070*/  LDC.64 R4, c[0x0][0x388] ;  /* 0x0000e200ff047b82 */ /* 0x000e220000000a00 */
[----:B------:R-:W1:Y:S07]  /*0080*/  LDCU.64 UR4, c[0x0][0x358] ;  /* 0x00006b00ff0477ac */ /* 0x000e6e0008000a00 */
[----:B------:R-:W2:Y:S01]  /*0090*/  LDC.64 R2, c[0x0][0x380] ;  /* 0x0000e000ff027b82 */ /* 0x000ea20000000a00 */
[----:B0-----:R-:W-:-:S05]  /*00a0*/  IMAD.WIDE R4, R7, 0x4, R4 ;  /* 0x0000000407047825 */ /* 0x001fca00078e0204 */
[----:B-1----:R-:W3:Y:S01]  /*00b0*/  LDG.E R9, desc[UR4][R4.64] ;  /* 0x0000000404097981 */ /* 0x002ee2000c1e1900 */
[----:B--2---:R-:W-:-:S05]  /*00c0*/  IMAD.WIDE R2, R7, 0x4, R2 ;  /* 0x0000000407027825 */ /* 0x004fca00078e0202 */
[----:B------:R-:W2:Y:S04]  /*00d0*/  LDG.E R7, desc[UR4][R2.64] ;  /* 0x0000000402077981 */ /* 0x000ea8000c1e1900 */
[----:B---3--:R-:W-:Y:S04]  /*00e0*/  STG.E desc[UR4][R2.64], R9 ;  /* 0x0000000902007986 */ /* 0x008fe8000c101904 */
[----:B--2---:R-:W-:Y:S01]  /*00f0*/  STG.E desc[UR4][R4.64], R7 ;  /* 0x0000000704007986 */ /* 0x004fe2000c101904 */
[----:B------:R-:W-:Y:S05]  /*0100*/  EXIT ;  /* 0x000000000000794d */ /* 0x000fea0003800000 */
.L_x_0:
[----:B------:R-:W-:-:S00]  /*0110*/  BRA `(.L_x_0) ;  /* 0xfffffffc00fc7947 */ /* 0x000fc0000383ffff */
[----:B------:R-:W-:-:S00]  /*0120*/  NOP ;  /* 0x0000000000007918 */ /* 0x000fc00000000000 */
        /* <DEDUP_REMOVED lines=13> */
.L_x_1:


//--------------------- .nv.shared.reserved.0     --------------------------
	.section	.nv.shared.reserved.0,"aw",@nobits
	.weak		__nv_reservedSMEM_offset_0_alias
	.size		__nv_reservedSMEM_offset_0_alias, 0, 64
	.other		__nv_reservedSMEM_offset_0_alias,@"STO_CUDA_RESERVED_SHARED STV_DEFAULT"
__nv_reservedSMEM_offset_0_alias:
	.zero		0
	.zero		64


//--------------------- .nv.constant0._Z11vector_swapPfS_i --------------------------
	.section	.nv.constant0._Z11vector_swapPfS_i,"a",@progbits
	.sectionflags	@""
	.align	4
.nv.constant0._Z11vector_swapPfS_i:
	.zero		916


//--------------------- SYMBOLS --------------------------

	.type		.nv.reservedSmem.offset0,@object
	.size		.nv.reservedSmem.offset0,0x4
